//
// Generated by NVIDIA NVVM Compiler
//
// Compiler Build ID: CL-36424714
// Cuda compilation tools, release 13.0, V13.0.88
// Based on NVVM 20.0.0
//

.version 9.0
.target sm_100
.address_size 64

	// .globl	_Z16partialSumKernelPKfPfi
.extern .shared .align 16 .b8 sdata[];

.visible .entry _Z16partialSumKernelPKfPfi(
	.param .u64 .ptr .align 1 _Z16partialSumKernelPKfPfi_param_0,
	.param .u64 .ptr .align 1 _Z16partialSumKernelPKfPfi_param_1,
	.param .u32 _Z16partialSumKernelPKfPfi_param_2
)
{
	.reg .pred 	%p<7>;
	.reg .b32 	%r<17>;
	.reg .b32 	%f<13>;
	.reg .b64 	%rd<11>;

	ld.param.u64 	%rd3, [_Z16partialSumKernelPKfPfi_param_0];
	ld.param.u64 	%rd2, [_Z16partialSumKernelPKfPfi_param_1];
	ld.param.u32 	%r9, [_Z16partialSumKernelPKfPfi_param_2];
	cvta.to.global.u64 	%rd1, %rd3;
	mov.u32 	%r1, %tid.x;
	mov.u32 	%r2, %ctaid.x;
	mov.u32 	%r16, %ntid.x;
	mul.lo.s32 	%r10, %r16, %r2;
	shl.b32 	%r11, %r10, 1;
	add.s32 	%r4, %r11, %r1;
	setp.ge.u32 	%p1, %r4, %r9;
	mov.f32 	%f12, 0f00000000;
	@%p1 bra 	$L__BB0_2;
	mul.wide.u32 	%rd4, %r4, 4;
	add.s64 	%rd5, %rd1, %rd4;
	ld.global.f32 	%f12, [%rd5];
$L__BB0_2:
	add.s32 	%r5, %r4, %r16;
	setp.ge.u32 	%p2, %r5, %r9;
	@%p2 bra 	$L__BB0_4;
	mul.wide.u32 	%rd6, %r5, 4;
	add.s64 	%rd7, %rd1, %rd6;
	ld.global.f32 	%f6, [%rd7];
	add.f32 	%f12, %f12, %f6;
$L__BB0_4:
	shl.b32 	%r12, %r1, 2;
	mov.u32 	%r13, sdata;
	add.s32 	%r6, %r13, %r12;
	st.shared.f32 	[%r6], %f12;
	bar.sync 	0;
	setp.lt.u32 	%p3, %r16, 2;
	@%p3 bra 	$L__BB0_8;
$L__BB0_5:
	shr.u32 	%r8, %r16, 1;
	setp.ge.u32 	%p4, %r1, %r8;
	@%p4 bra 	$L__BB0_7;
	shl.b32 	%r14, %r8, 2;
	add.s32 	%r15, %r6, %r14;
	ld.shared.f32 	%f7, [%r15];
	ld.shared.f32 	%f8, [%r6];
	add.f32 	%f9, %f7, %f8;
	st.shared.f32 	[%r6], %f9;
$L__BB0_7:
	bar.sync 	0;
	setp.gt.u32 	%p5, %r16, 3;
	mov.u32 	%r16, %r8;
	@%p5 bra 	$L__BB0_5;
$L__BB0_8:
	setp.ne.s32 	%p6, %r1, 0;
	@%p6 bra 	$L__BB0_10;
	ld.shared.f32 	%f10, [sdata];
	cvta.to.global.u64 	%rd8, %rd2;
	mul.wide.u32 	%rd9, %r2, 4;
	add.s64 	%rd10, %rd8, %rd9;
	st.global.f32 	[%rd10], %f10;
$L__BB0_10:
	ret;

}


// ===== COMPILED SASS (sm_100) =====

	.target	sm_100

	.elftype	@"ET_EXEC"


//--------------------- .note.nv.tkinfo           --------------------------
	.section	.note.nv.tkinfo,"",@"SHT_NOTE"
	.sectionflags	@"SHF_NOTE_NV_TKINFO"
	.tkinfo
        /*0018*/ 	.word	0x00000002
        /*0030*/ 	.string	""
        /*0030*/ 	.string	"ptxas"
        /*0030*/ 	.string	"Cuda compilation tools, release 13.0, V13.0.88"
        /*0030*/ 	.string	"Build cuda_13.0.r13.0/compiler.36424714_0"
        /*0030*/ 	.string	"-arch sm_100 -m 64 "



//--------------------- .note.nv.cuinfo           --------------------------
	.section	.note.nv.cuinfo,"",@"SHT_NOTE"
	.sectionflags	@"SHF_NOTE_NV_CUINFO"
        /*0018*/ 	.short	0x0002
        /*001a*/ 	.short	0x0064
        /*001c*/ 	.short	0x0082
	.zero		2


//--------------------- .nv.info                  --------------------------
	.section	.nv.info,"",@"SHT_CUDA_INFO"
	.align	4


	//----- nvinfo : EIATTR_REGCOUNT
	.align		4
        /*0000*/ 	.byte	0x04, 0x2f
        /*0002*/ 	.short	(.L_1 - .L_0)
	.align		4
.L_0:
        /*0004*/ 	.word	index@(_Z16partialSumKernelPKfPfi)
        /*0008*/ 	.word	0x00000010


	//----- nvinfo : EIATTR_FRAME_SIZE
	.align		4
.L_1:
        /*000c*/ 	.byte	0x04, 0x11
        /*000e*/ 	.short	(.L_3 - .L_2)
	.align		4
.L_2:
        /*0010*/ 	.word	index@(_Z16partialSumKernelPKfPfi)
        /*0014*/ 	.word	0x00000000


	//----- nvinfo : EIATTR_MIN_STACK_SIZE
	.align		4
.L_3:
        /*0018*/ 	.byte	0x04, 0x12
        /*001a*/ 	.short	(.L_5 - .L_4)
	.align		4
.L_4:
        /*001c*/ 	.word	index@(_Z16partialSumKernelPKfPfi)
        /*0020*/ 	.word	0x00000000
.L_5:


//--------------------- .nv.compat                --------------------------
	.section	.nv.compat,"",@"SHT_CUDA_COMPAT_INFO"
	.align	4
        /*0000*/ 	.byte	0x02, 0x09, 0x00, 0x00, 0x02, 0x02, 0x01, 0x00, 0x02, 0x05, 0x05, 0x00, 0x03, 0x07, 0x01, 0x01
        /*0010*/ 	.byte	0x02, 0x03, 0x00, 0x00, 0x02, 0x06, 0x01, 0x00, 0x04, 0x0b, 0x08, 0x00, 0x09, 0x00, 0x00, 0x00
        /*0020*/ 	.byte	0x00, 0x00, 0x00, 0x00


//--------------------- .nv.info._Z16partialSumKernelPKfPfi --------------------------
	.section	.nv.info._Z16partialSumKernelPKfPfi,"",@"SHT_CUDA_INFO"
	.sectionflags	@""
	.align	4


	//----- nvinfo : EIATTR_CUDA_API_VERSION
	.align		4
        /*0000*/ 	.byte	0x04, 0x37
        /*0002*/ 	.short	(.L_7 - .L_6)
.L_6:
        /*0004*/ 	.word	0x00000082


	//----- nvinfo : EIATTR_KPARAM_INFO
	.align		4
.L_7:
        /*0008*/ 	.byte	0x04, 0x17
        /*000a*/ 	.short	(.L_9 - .L_8)
.L_8:
        /*000c*/ 	.word	0x00000000
        /*0010*/ 	.short	0x0002
        /*0012*/ 	.short	0x0010
        /*0014*/ 	.byte	0x00, 0xf0, 0x11, 0x00


	//----- nvinfo : EIATTR_KPARAM_INFO
	.align		4
.L_9:
        /*0018*/ 	.byte	0x04, 0x17
        /*001a*/ 	.short	(.L_11 - .L_10)
.L_10:
        /*001c*/ 	.word	0x00000000
        /*0020*/ 	.short	0x0001
        /*0022*/ 	.short	0x0008
        /*0024*/ 	.byte	0x00, 0xf5, 0x21, 0x00


	//----- nvinfo : EIATTR_KPARAM_INFO
	.align		4
.L_11:
        /*0028*/ 	.byte	0x04, 0x17
        /*002a*/ 	.short	(.L_13 - .L_12)
.L_12:
        /*002c*/ 	.word	0x00000000
        /*0030*/ 	.short	0x0000
        /*0032*/ 	.short	0x0000
        /*0034*/ 	.byte	0x00, 0xf5, 0x21, 0x00


	//----- nvinfo : EIATTR_SPARSE_MMA_MASK
	.align		4
.L_13:
        /*0038*/ 	.byte	0x03, 0x50
        /*003a*/ 	.short	0x0000


	//----- nvinfo : EIATTR_MAXREG_COUNT
	.align		4
        /*003c*/ 	.byte	0x03, 0x1b
        /*003e*/ 	.short	0x00ff


	//----- nvinfo : EIATTR_NUM_BARRIERS
	.align		4
        /*0040*/ 	.byte	0x02, 0x4c
        /*0042*/ 	.byte	0x01
	.zero		1


	//----- nvinfo : EIATTR_MERCURY_ISA_VERSION
	.align		4
        /*0044*/ 	.byte	0x03, 0x5f
        /*0046*/ 	.short	0x0101


	//----- nvinfo : EIATTR_VRC_CTA_INIT_COUNT
	.align		4
        /*0048*/ 	.byte	0x02, 0x4a
	.zero		1
	.zero		1


	//----- nvinfo : EIATTR_EXIT_INSTR_OFFSETS
	.align		4
        /*004c*/ 	.byte	0x04, 0x1c
        /*004e*/ 	.short	(.L_15 - .L_14)


	//   ....[0]....
.L_14:
        /*0050*/ 	.word	0x00000280


	//   ....[1]....
        /*0054*/ 	.word	0x00000300


	//----- nvinfo : EIATTR_CBANK_PARAM_SIZE
	.align		4
.L_15:
        /*0058*/ 	.byte	0x03, 0x19
        /*005a*/ 	.short	0x0014


	//----- nvinfo : EIATTR_PARAM_CBANK
	.align		4
        /*005c*/ 	.byte	0x04, 0x0a
        /*005e*/ 	.short	(.L_17 - .L_16)
	.align		4
.L_16:
        /*0060*/ 	.word	index@(.nv.constant0._Z16partialSumKernelPKfPfi)
        /*0064*/ 	.short	0x0380
        /*0066*/ 	.short	0x0014


	//----- nvinfo : EIATTR_SW_WAR
	.align		4
.L_17:
        /*0068*/ 	.byte	0x04, 0x36
        /*006a*/ 	.short	(.L_19 - .L_18)
.L_18:
        /*006c*/ 	.word	0x00000008
.L_19:


//--------------------- .nv.callgraph             --------------------------
	.section	.nv.callgraph,"",@"SHT_CUDA_CALLGRAPH"
	.align	4
	.sectionentsize	8
	.align		4
        /*0000*/ 	.word	0x00000000
	.align		4
        /*0004*/ 	.word	0xffffffff
	.align		4
        /*0008*/ 	.word	0x00000000
	.align		4
        /*000c*/ 	.word	0xfffffffe
	.align		4
        /*0010*/ 	.word	0x00000000
	.align		4
        /*0014*/ 	.word	0xfffffffd
	.align		4
        /*0018*/ 	.word	0x00000000
	.align		4
        /*001c*/ 	.word	0xfffffffc


//--------------------- .text._Z16partialSumKernelPKfPfi --------------------------
	.section	.text._Z16partialSumKernelPKfPfi,"ax",@progbits
	.align	128
        .global         _Z16partialSumKernelPKfPfi
        .type           _Z16partialSumKernelPKfPfi,@function
        .size           _Z16partialSumKernelPKfPfi,(.L_x_3 - _Z16partialSumKernelPKfPfi)
        .other          _Z16partialSumKernelPKfPfi,@"STO_CUDA_ENTRY STV_DEFAULT"
_Z16partialSumKernelPKfPfi:
.text._Z16partialSumKernelPKfPfi:
[----:B------:R-:W-:Y:S01]  /*0000*/  LDC R1, c[0x0][0x37c] ;  /* 0x0000df00ff017b82 */ /* 0x000fe20000000800 */
[----:B------:R-:W0:Y:S01]  /*0010*/  S2R R11, SR_CTAID.X ;  /* 0x00000000000b7919 */ /* 0x000e220000002500 */
[----:B------:R-:W1:Y:S01]  /*0020*/  LDCU UR4, c[0x0][0x360] ;  /* 0x00006c00ff0477ac */ /* 0x000e620008000800 */
[----:B------:R-:W2:Y:S01]  /*0030*/  S2R R9, SR_TID.X ;  /* 0x0000000000097919 */ /* 0x000ea20000002100 */
[----:B------:R-:W3:Y:S01]  /*0040*/  LDCU UR5, c[0x0][0x390] ;  /* 0x00007200ff0577ac */ /* 0x000ee20008000800 */
[----:B------:R-:W4:Y:S01]  /*0050*/  LDCU.64 UR6, c[0x0][0x358] ;  /* 0x00006b00ff0677ac */ /* 0x000f220008000a00 */
[----:B-1----:R-:W-:Y:S02]  /*0060*/  IMAD.U32 R6, RZ, RZ, UR4 ;  /* 0x00000004ff067e24 */ /* 0x002fe4000f8e00ff */
[----:B0-----:R-:W-:-:S04]  /*0070*/  IMAD R0, R11, UR4, RZ ;  /* 0x000000040b007c24 */ /* 0x001fc8000f8e02ff */
[----:B--2---:R-:W-:Y:S02]  /*0080*/  IMAD R7, R0, 0x2, R9 ;  /* 0x0000000200077824 */ /* 0x004fe400078e0209 */
[----:B------:R-:W-:-:S03]  /*0090*/  IMAD.MOV.U32 R0, RZ, RZ, RZ ;  /* 0x000000ffff007224 */ /* 0x000fc600078e00ff */
[C---:B------:R-:W-:Y:S02]  /*00a0*/  IADD3 R13, PT, PT, R7.reuse, R6, RZ ;  /* 0x00000006070d7210 */ /* 0x040fe40007ffe0ff */
[----:B---3--:R-:W-:Y:S02]  /*00b0*/  ISETP.GE.U32.AND P0, PT, R7, UR5, PT ;  /* 0x0000000507007c0c */ /* 0x008fe4000bf06070 */
[----:B------:R-:W-:-:S11]  /*00c0*/  ISETP.GE.U32.AND P1, PT, R13, UR5, PT ;  /* 0x000000050d007c0c */ /* 0x000fd6000bf26070 */
[----:B------:R-:W0:Y:S08]  /*00d0*/  @!P0 LDC.64 R2, c[0x0][0x380] ;  /* 0x0000e000ff028b82 */ /* 0x000e300000000a00 */
[----:B------:R-:W1:Y:S01]  /*00e0*/  @!P1 LDC.64 R4, c[0x0][0x380] ;  /* 0x0000e000ff049b82 */ /* 0x000e620000000a00 */
[----:B0-----:R-:W-:-:S05]  /*00f0*/  @!P0 IMAD.WIDE.U32 R2, R7, 0x4, R2 ;  /* 0x0000000407028825 */ /* 0x001fca00078e0002 */
[----:B----4-:R-:W2:Y:S01]  /*0100*/  @!P0 LDG.E R0, desc[UR6][R2.64] ;  /* 0x0000000602008981 */ /* 0x010ea2000c1e1900 */
[----:B-1----:R-:W-:-:S06]  /*0110*/  @!P1 IMAD.WIDE.U32 R4, R13, 0x4, R4 ;  /* 0x000000040d049825 */ /* 0x002fcc00078e0004 */
[----:B------:R-:W2:Y:S01]  /*0120*/  @!P1 LDG.E R5, desc[UR6][R4.64] ;  /* 0x0000000604059981 */ /* 0x000ea2000c1e1900 */
[----:B------:R-:W0:Y:S01]  /*0130*/  S2UR UR5, SR_CgaCtaId ;  /* 0x00000000000579c3 */ /* 0x000e220000008800 */
[----:B------:R-:W-:Y:S01]  /*0140*/  UMOV UR4, 0x400 ;  /* 0x0000040000047882 */ /* 0x000fe20000000000 */
[----:B------:R-:W-:Y:S01]  /*0150*/  ISETP.GE.U32.AND P0, PT, R6, 0x2, PT ;  /* 0x000000020600780c */ /* 0x000fe20003f06070 */
[----:B0-----:R-:W-:-:S06]  /*0160*/  ULEA UR4, UR5, UR4, 0x18 ;  /* 0x0000000405047291 */ /* 0x001fcc000f8ec0ff */
[C---:B------:R-:W-:Y:S01]  /*0170*/  LEA R7, R9.reuse, UR4, 0x2 ;  /* 0x0000000409077c11 */ /* 0x040fe2000f8e10ff */
[----:B--2---:R-:W-:Y:S01]  /*0180*/  @!P1 FADD R0, R0, R5 ;  /* 0x0000000500009221 */ /* 0x004fe20000000000 */
[----:B------:R-:W-:-:S04]  /*0190*/  ISETP.NE.AND P1, PT, R9, RZ, PT ;  /* 0x000000ff0900720c */ /* 0x000fc80003f25270 */
[----:B------:R0:W-:Y:S01]  /*01a0*/  STS [R7], R0 ;  /* 0x0000000007007388 */ /* 0x0001e20000000800 */
[----:B------:R-:W-:Y:S06]  /*01b0*/  BAR.SYNC.DEFER_BLOCKING 0x0 ;  /* 0x0000000000007b1d */ /* 0x000fec0000010000 */
[----:B------:R-:W-:Y:S05]  /*01c0*/  @!P0 BRA `(.L_x_0) ;  /* 0x00000000002c8947 */ /* 0x000fea0003800000 */
.L_x_1:
[----:B------:R-:W-:-:S04]  /*01d0*/  SHF.R.U32.HI R4, RZ, 0x1, R6 ;  /* 0x00000001ff047819 */ /* 0x000fc80000011606 */
[----:B------:R-:W-:-:S13]  /*01e0*/  ISETP.GE.U32.AND P0, PT, R9, R4, PT ;  /* 0x000000040900720c */ /* 0x000fda0003f06070 */
[----:B0-----:R-:W-:Y:S01]  /*01f0*/  @!P0 LEA R0, R4, R7, 0x2 ;  /* 0x0000000704008211 */ /* 0x001fe200078e10ff */
[----:B------:R-:W-:Y:S05]  /*0200*/  @!P0 LDS R3, [R7] ;  /* 0x0000000007038984 */ /* 0x000fea0000000800 */
[----:B------:R-:W0:Y:S02]  /*0210*/  @!P0 LDS R0, [R0] ;  /* 0x0000000000008984 */ /* 0x000e240000000800 */
[----:B0-----:R-:W-:-:S05]  /*0220*/  @!P0 FADD R2, R0, R3 ;  /* 0x0000000300028221 */ /* 0x001fca0000000000 */
[----:B------:R1:W-:Y:S01]  /*0230*/  @!P0 STS [R7], R2 ;  /* 0x0000000207008388 */ /* 0x0003e20000000800 */
[----:B------:R-:W-:Y:S01]  /*0240*/  BAR.SYNC.DEFER_BLOCKING 0x0 ;  /* 0x0000000000007b1d */ /* 0x000fe20000010000 */
[----:B------:R-:W-:Y:S01]  /*0250*/  ISETP.GT.U32.AND P0, PT, R6, 0x3, PT ;  /* 0x000000030600780c */ /* 0x000fe20003f04070 */
[----:B------:R-:W-:-:S12]  /*0260*/  IMAD.MOV.U32 R6, RZ, RZ, R4 ;  /* 0x000000ffff067224 */ /* 0x000fd800078e0004 */
[----:B-1----:R-:W-:Y:S05]  /*0270*/  @P0 BRA `(.L_x_1) ;  /* 0xfffffffc00d40947 */ /* 0x002fea000383ffff */
.L_x_0:
[----:B------:R-:W-:Y:S05]  /*0280*/  @P1 EXIT ;  /* 0x000000000000194d */ /* 0x000fea0003800000 */
[----:B------:R-:W1:Y:S01]  /*0290*/  S2UR UR5, SR_CgaCtaId ;  /* 0x00000000000579c3 */ /* 0x000e620000008800 */
[----:B------:R-:W-:-:S07]  /*02a0*/  UMOV UR4, 0x400 ;  /* 0x0000040000047882 */ /* 0x000fce0000000000 */
[----:B------:R-:W2:Y:S01]  /*02b0*/  LDC.64 R2, c[0x0][0x388] ;  /* 0x0000e200ff027b82 */ /* 0x000ea20000000a00 */
[----:B-1----:R-:W-:Y:S01]  /*02c0*/  ULEA UR4, UR5, UR4, 0x18 ;  /* 0x0000000405047291 */ /* 0x002fe2000f8ec0ff */
[----:B--2---:R-:W-:-:S08]  /*02d0*/  IMAD.WIDE.U32 R2, R11, 0x4, R2 ;  /* 0x000000040b027825 */ /* 0x004fd000078e0002 */
[----:B------:R-:W1:Y:S04]  /*02e0*/  LDS R5, [UR4] ;  /* 0x00000004ff057984 */ /* 0x000e680008000800 */
[----:B-1----:R-:W-:Y:S01]  /*02f0*/  STG.E desc[UR6][R2.64], R5 ;  /* 0x0000000502007986 */ /* 0x002fe2000c101906 */
[----:B------:R-:W-:Y:S05]  /*0300*/  EXIT ;  /* 0x000000000000794d */ /* 0x000fea0003800000 */
.L_x_2:
[----:B------:R-:W-:-:S00]  /*0310*/  BRA `(.L_x_2) ;  /* 0xfffffffc00fc7947 */ /* 0x000fc0000383ffff */
[----:B------:R-:W-:-:S00]  /*0320*/  NOP ;  /* 0x0000000000007918 */ /* 0x000fc00000000000 */
        /* <DEDUP_REMOVED lines=13> */
.L_x_3:


//--------------------- .nv.shared._Z16partialSumKernelPKfPfi --------------------------
	.section	.nv.shared._Z16partialSumKernelPKfPfi,"aw",@nobits
	.sectionflags	@""
	.align	16
	.zero		1024


//--------------------- .nv.shared.reserved.0     --------------------------
	.section	.nv.shared.reserved.0,"aw",@nobits
	.weak		__nv_reservedSMEM_offset_0_alias
	.size		__nv_reservedSMEM_offset_0_alias, 0, 64
	.other		__nv_reservedSMEM_offset_0_alias,@"STO_CUDA_RESERVED_SHARED STV_DEFAULT"
__nv_reservedSMEM_offset_0_alias:
	.zero		0
	.zero		64


//--------------------- .nv.constant0._Z16partialSumKernelPKfPfi --------------------------
	.section	.nv.constant0._Z16partialSumKernelPKfPfi,"a",@progbits
	.sectionflags	@""
	.align	4
.nv.constant0._Z16partialSumKernelPKfPfi:
	.zero		916


//--------------------- SYMBOLS --------------------------

	.type		.nv.reservedSmem.offset0,@object
	.size		.nv.reservedSmem.offset0,0x4
	.type		.nv.reservedSmem.cap,@object
	.size		.nv.reservedSmem.cap,0x4
